//
// Generated by NVIDIA NVVM Compiler
//
// Compiler Build ID: CL-36424714
// Cuda compilation tools, release 13.0, V13.0.88
// Based on NVVM 20.0.0
//

.version 9.0
.target sm_100
.address_size 64

	// .globl	_Z13vecAddKnernelPfS_S_i

.visible .entry _Z13vecAddKnernelPfS_S_i(
	.param .u64 .ptr .align 1 _Z13vecAddKnernelPfS_S_i_param_0,
	.param .u64 .ptr .align 1 _Z13vecAddKnernelPfS_S_i_param_1,
	.param .u64 .ptr .align 1 _Z13vecAddKnernelPfS_S_i_param_2,
	.param .u32 _Z13vecAddKnernelPfS_S_i_param_3
)
{
	.reg .pred 	%p<2>;
	.reg .b32 	%r<6>;
	.reg .b32 	%f<4>;
	.reg .b64 	%rd<11>;

	ld.param.u64 	%rd1, [_Z13vecAddKnernelPfS_S_i_param_0];
	ld.param.u64 	%rd2, [_Z13vecAddKnernelPfS_S_i_param_1];
	ld.param.u64 	%rd3, [_Z13vecAddKnernelPfS_S_i_param_2];
	ld.param.u32 	%r2, [_Z13vecAddKnernelPfS_S_i_param_3];
	mov.u32 	%r3, %ctaid.x;
	mov.u32 	%r4, %ntid.x;
	mov.u32 	%r5, %tid.x;
	mad.lo.s32 	%r1, %r3, %r4, %r5;
	setp.ge.s32 	%p1, %r1, %r2;
	@%p1 bra 	$L__BB0_2;
	cvta.to.global.u64 	%rd4, %rd1;
	cvta.to.global.u64 	%rd5, %rd2;
	cvta.to.global.u64 	%rd6, %rd3;
	mul.wide.s32 	%rd7, %r1, 4;
	add.s64 	%rd8, %rd4, %rd7;
	ld.global.f32 	%f1, [%rd8];
	add.s64 	%rd9, %rd5, %rd7;
	ld.global.f32 	%f2, [%rd9];
	add.f32 	%f3, %f1, %f2;
	add.s64 	%rd10, %rd6, %rd7;
	st.global.f32 	[%rd10], %f3;
$L__BB0_2:
	ret;

}


// ===== COMPILED SASS (sm_100) =====

	.target	sm_100

	.elftype	@"ET_EXEC"


//--------------------- .note.nv.tkinfo           --------------------------
	.section	.note.nv.tkinfo,"",@"SHT_NOTE"
	.sectionflags	@"SHF_NOTE_NV_TKINFO"
	.tkinfo
        /*0018*/ 	.word	0x00000002
        /*0030*/ 	.string	""
        /*0030*/ 	.string	"ptxas"
        /*0030*/ 	.string	"Cuda compilation tools, release 13.0, V13.0.88"
        /*0030*/ 	.string	"Build cuda_13.0.r13.0/compiler.36424714_0"
        /*0030*/ 	.string	"-arch sm_100 -m 64 "



//--------------------- .note.nv.cuinfo           --------------------------
	.section	.note.nv.cuinfo,"",@"SHT_NOTE"
	.sectionflags	@"SHF_NOTE_NV_CUINFO"
        /*0018*/ 	.short	0x0002
        /*001a*/ 	.short	0x0064
        /*001c*/ 	.short	0x0082
	.zero		2


//--------------------- .nv.info                  --------------------------
	.section	.nv.info,"",@"SHT_CUDA_INFO"
	.align	4


	//----- nvinfo : EIATTR_REGCOUNT
	.align		4
        /*0000*/ 	.byte	0x04, 0x2f
        /*0002*/ 	.short	(.L_1 - .L_0)
	.align		4
.L_0:
        /*0004*/ 	.word	index@(_Z13vecAddKnernelPfS_S_i)
        /*0008*/ 	.word	0x0000000c


	//----- nvinfo : EIATTR_FRAME_SIZE
	.align		4
.L_1:
        /*000c*/ 	.byte	0x04, 0x11
        /*000e*/ 	.short	(.L_3 - .L_2)
	.align		4
.L_2:
        /*0010*/ 	.word	index@(_Z13vecAddKnernelPfS_S_i)
        /*0014*/ 	.word	0x00000000


	//----- nvinfo : EIATTR_MIN_STACK_SIZE
	.align		4
.L_3:
        /*0018*/ 	.byte	0x04, 0x12
        /*001a*/ 	.short	(.L_5 - .L_4)
	.align		4
.L_4:
        /*001c*/ 	.word	index@(_Z13vecAddKnernelPfS_S_i)
        /*0020*/ 	.word	0x00000000
.L_5:


//--------------------- .nv.compat                --------------------------
	.section	.nv.compat,"",@"SHT_CUDA_COMPAT_INFO"
	.align	4
        /*0000*/ 	.byte	0x02, 0x09, 0x00, 0x00, 0x02, 0x02, 0x01, 0x00, 0x02, 0x05, 0x05, 0x00, 0x03, 0x07, 0x01, 0x01
        /*0010*/ 	.byte	0x02, 0x03, 0x00, 0x00, 0x02, 0x06, 0x01, 0x00, 0x04, 0x0b, 0x08, 0x00, 0x09, 0x00, 0x00, 0x00
        /*0020*/ 	.byte	0x00, 0x00, 0x00, 0x00


//--------------------- .nv.info._Z13vecAddKnernelPfS_S_i --------------------------
	.section	.nv.info._Z13vecAddKnernelPfS_S_i,"",@"SHT_CUDA_INFO"
	.sectionflags	@""
	.align	4


	//----- nvinfo : EIATTR_CUDA_API_VERSION
	.align		4
        /*0000*/ 	.byte	0x04, 0x37
        /*0002*/ 	.short	(.L_7 - .L_6)
.L_6:
        /*0004*/ 	.word	0x00000082


	//----- nvinfo : EIATTR_KPARAM_INFO
	.align		4
.L_7:
        /*0008*/ 	.byte	0x04, 0x17
        /*000a*/ 	.short	(.L_9 - .L_8)
.L_8:
        /*000c*/ 	.word	0x00000000
        /*0010*/ 	.short	0x0003
        /*0012*/ 	.short	0x0018
        /*0014*/ 	.byte	0x00, 0xf0, 0x11, 0x00


	//----- nvinfo : EIATTR_KPARAM_INFO
	.align		4
.L_9:
        /*0018*/ 	.byte	0x04, 0x17
        /*001a*/ 	.short	(.L_11 - .L_10)
.L_10:
        /*001c*/ 	.word	0x00000000
        /*0020*/ 	.short	0x0002
        /*0022*/ 	.short	0x0010
        /*0024*/ 	.byte	0x00, 0xf5, 0x21, 0x00


	//----- nvinfo : EIATTR_KPARAM_INFO
	.align		4
.L_11:
        /*0028*/ 	.byte	0x04, 0x17
        /*002a*/ 	.short	(.L_13 - .L_12)
.L_12:
        /*002c*/ 	.word	0x00000000
        /*0030*/ 	.short	0x0001
        /*0032*/ 	.short	0x0008
        /*0034*/ 	.byte	0x00, 0xf5, 0x21, 0x00


	//----- nvinfo : EIATTR_KPARAM_INFO
	.align		4
.L_13:
        /*0038*/ 	.byte	0x04, 0x17
        /*003a*/ 	.short	(.L_15 - .L_14)
.L_14:
        /*003c*/ 	.word	0x00000000
        /*0040*/ 	.short	0x0000
        /*0042*/ 	.short	0x0000
        /*0044*/ 	.byte	0x00, 0xf5, 0x21, 0x00


	//----- nvinfo : EIATTR_SPARSE_MMA_MASK
	.align		4
.L_15:
        /*0048*/ 	.byte	0x03, 0x50
        /*004a*/ 	.short	0x0000


	//----- nvinfo : EIATTR_MAXREG_COUNT
	.align		4
        /*004c*/ 	.byte	0x03, 0x1b
        /*004e*/ 	.short	0x00ff


	//----- nvinfo : EIATTR_MERCURY_ISA_VERSION
	.align		4
        /*0050*/ 	.byte	0x03, 0x5f
        /*0052*/ 	.short	0x0101


	//----- nvinfo : EIATTR_VRC_CTA_INIT_COUNT
	.align		4
        /*0054*/ 	.byte	0x02, 0x4a
	.zero		1
	.zero		1


	//----- nvinfo : EIATTR_EXIT_INSTR_OFFSETS
	.align		4
        /*0058*/ 	.byte	0x04, 0x1c
        /*005a*/ 	.short	(.L_17 - .L_16)


	//   ....[0]....
.L_16:
        /*005c*/ 	.word	0x00000070


	//   ....[1]....
        /*0060*/ 	.word	0x00000130


	//----- nvinfo : EIATTR_CBANK_PARAM_SIZE
	.align		4
.L_17:
        /*0064*/ 	.byte	0x03, 0x19
        /*0066*/ 	.short	0x001c


	//----- nvinfo : EIATTR_PARAM_CBANK
	.align		4
        /*0068*/ 	.byte	0x04, 0x0a
        /*006a*/ 	.short	(.L_19 - .L_18)
	.align		4
.L_18:
        /*006c*/ 	.word	index@(.nv.constant0._Z13vecAddKnernelPfS_S_i)
        /*0070*/ 	.short	0x0380
        /*0072*/ 	.short	0x001c


	//----- nvinfo : EIATTR_SW_WAR
	.align		4
.L_19:
        /*0074*/ 	.byte	0x04, 0x36
        /*0076*/ 	.short	(.L_21 - .L_20)
.L_20:
        /*0078*/ 	.word	0x00000008
.L_21:


//--------------------- .nv.callgraph             --------------------------
	.section	.nv.callgraph,"",@"SHT_CUDA_CALLGRAPH"
	.align	4
	.sectionentsize	8
	.align		4
        /*0000*/ 	.word	0x00000000
	.align		4
        /*0004*/ 	.word	0xffffffff
	.align		4
        /*0008*/ 	.word	0x00000000
	.align		4
        /*000c*/ 	.word	0xfffffffe
	.align		4
        /*0010*/ 	.word	0x00000000
	.align		4
        /*0014*/ 	.word	0xfffffffd
	.align		4
        /*0018*/ 	.word	0x00000000
	.align		4
        /*001c*/ 	.word	0xfffffffc


//--------------------- .text._Z13vecAddKnernelPfS_S_i --------------------------
	.section	.text._Z13vecAddKnernelPfS_S_i,"ax",@progbits
	.align	128
        .global         _Z13vecAddKnernelPfS_S_i
        .type           _Z13vecAddKnernelPfS_S_i,@function
        .size           _Z13vecAddKnernelPfS_S_i,(.L_x_1 - _Z13vecAddKnernelPfS_S_i)
        .other          _Z13vecAddKnernelPfS_S_i,@"STO_CUDA_ENTRY STV_DEFAULT"
_Z13vecAddKnernelPfS_S_i:
.text._Z13vecAddKnernelPfS_S_i:
[----:B------:R-:W-:Y:S01]  /*0000*/  LDC R1, c[0x0][0x37c] ;  /* 0x0000df00ff017b82 */ /* 0x000fe20000000800 */
[----:B------:R-:W0:Y:S07]  /*0010*/  S2R R0, SR_TID.X ;  /* 0x0000000000007919 */ /* 0x000e2e0000002100 */
[----:B------:R-:W0:Y:S01]  /*0020*/  S2UR UR4, SR_CTAID.X ;  /* 0x00000000000479c3 */ /* 0x000e220000002500 */
[----:B------:R-:W1:Y:S07]  /*0030*/  LDCU UR5, c[0x0][0x398] ;  /* 0x00007300ff0577ac */ /* 0x000e6e0008000800 */
[----:B------:R-:W0:Y:S02]  /*0040*/  LDC R9, c[0x0][0x360] ;  /* 0x0000d800ff097b82 */ /* 0x000e240000000800 */
[----:B0-----:R-:W-:-:S05]  /*0050*/  IMAD R9, R9, UR4, R0 ;  /* 0x0000000409097c24 */ /* 0x001fca000f8e0200 */
[----:B-1----:R-:W-:-:S13]  /*0060*/  ISETP.GE.AND P0, PT, R9, UR5, PT ;  /* 0x0000000509007c0c */ /* 0x002fda000bf06270 */
[----:B------:R-:W-:Y:S05]  /*0070*/  @P0 EXIT ;  /* 0x000000000000094d */ /* 0x000fea0003800000 */
[----:B------:R-:W0:Y:S01]  /*0080*/  LDC.64 R2, c[0x0][0x380] ;  /* 0x0000e000ff027b82 */ /* 0x000e220000000a00 */
[----:B------:R-:W1:Y:S07]  /*0090*/  LDCU.64 UR4, c[0x0][0x358] ;  /* 0x00006b00ff0477ac */ /* 0x000e6e0008000a00 */
[----:B------:R-:W2:Y:S08]  /*00a0*/  LDC.64 R4, c[0x0][0x388] ;  /* 0x0000e200ff047b82 */ /* 0x000eb00000000a00 */
[----:B------:R-:W3:Y:S01]  /*00b0*/  LDC.64 R6, c[0x0][0x390] ;  /* 0x0000e400ff067b82 */ /* 0x000ee20000000a00 */
[----:B0-----:R-:W-:-:S06]  /*00c0*/  IMAD.WIDE R2, R9, 0x4, R2 ;  /* 0x0000000409027825 */ /* 0x001fcc00078e0202 */
[----:B-1----:R-:W4:Y:S01]  /*00d0*/  LDG.E R2, desc[UR4][R2.64] ;  /* 0x0000000402027981 */ /* 0x002f22000c1e1900 */
[----:B--2---:R-:W-:-:S06]  /*00e0*/  IMAD.WIDE R4, R9, 0x4, R4 ;  /* 0x0000000409047825 */ /* 0x004fcc00078e0204 */
[----:B------:R-:W4:Y:S01]  /*00f0*/  LDG.E R5, desc[UR4][R4.64] ;  /* 0x0000000404057981 */ /* 0x000f22000c1e1900 */
[----:B---3--:R-:W-:-:S04]  /*0100*/  IMAD.WIDE R6, R9, 0x4, R6 ;  /* 0x0000000409067825 */ /* 0x008fc800078e0206 */
[----:B----4-:R-:W-:-:S05]  /*0110*/  FADD R9, R2, R5 ;  /* 0x0000000502097221 */ /* 0x010fca0000000000 */
[----:B------:R-:W-:Y:S01]  /*0120*/  STG.E desc[UR4][R6.64], R9 ;  /* 0x0000000906007986 */ /* 0x000fe2000c101904 */
[----:B------:R-:W-:Y:S05]  /*0130*/  EXIT ;  /* 0x000000000000794d */ /* 0x000fea0003800000 */
.L_x_0:
[----:B------:R-:W-:-:S00]  /*0140*/  BRA `(.L_x_0) ;  /* 0xfffffffc00fc7947 */ /* 0x000fc0000383ffff */
[----:B------:R-:W-:-:S00]  /*0150*/  NOP ;  /* 0x0000000000007918 */ /* 0x000fc00000000000 */
        /* <DEDUP_REMOVED lines=10> */
.L_x_1:


//--------------------- .nv.shared.reserved.0     --------------------------
	.section	.nv.shared.reserved.0,"aw",@nobits
	.weak		__nv_reservedSMEM_offset_0_alias
	.size		__nv_reservedSMEM_offset_0_alias, 0, 64
	.other		__nv_reservedSMEM_offset_0_alias,@"STO_CUDA_RESERVED_SHARED STV_DEFAULT"
__nv_reservedSMEM_offset_0_alias:
	.zero		0
	.zero		64


//--------------------- .nv.constant0._Z13vecAddKnernelPfS_S_i --------------------------
	.section	.nv.constant0._Z13vecAddKnernelPfS_S_i,"a",@progbits
	.sectionflags	@""
	.align	4
.nv.constant0._Z13vecAddKnernelPfS_S_i:
	.zero		924


//--------------------- SYMBOLS --------------------------

	.type		.nv.reservedSmem.offset0,@object
	.size		.nv.reservedSmem.offset0,0x4
